//
// Generated by NVIDIA NVVM Compiler
//
// Compiler Build ID: CL-36424714
// Cuda compilation tools, release 13.0, V13.0.88
// Based on NVVM 20.0.0
//

.version 9.0
.target sm_100
.address_size 64

.func  (.param .b32 func_retval0) _Z18getGlobalIdx_1D_1Dv
()
;
.func  (.param .b32 func_retval0) _Z18getGlobalIdx_1D_2Dv
()
;
.func  (.param .b32 func_retval0) _Z18getGlobalIdx_1D_3Dv
()
;
.func  (.param .b32 func_retval0) _Z18getGlobalIdx_2D_1Dv
()
;
.func  (.param .b32 func_retval0) _Z18getGlobalIdx_2D_2Dv
()
;
.func  (.param .b32 func_retval0) _Z18getGlobalIdx_2D_3Dv
()
;
.func  (.param .b32 func_retval0) _Z18getGlobalIdx_3D_1Dv
()
;
.func  (.param .b32 func_retval0) _Z18getGlobalIdx_3D_2Dv
()
;
.func  (.param .b32 func_retval0) _Z18getGlobalIdx_3D_3Dv
()
;
.extern .func  (.param .b32 func_retval0) vprintf
(
	.param .b64 vprintf_param_0,
	.param .b64 vprintf_param_1
)
;
.global .align 8 .u64 getGlobalIdFunc[9] = {_Z18getGlobalIdx_1D_1Dv, _Z18getGlobalIdx_1D_2Dv, _Z18getGlobalIdx_1D_3Dv, _Z18getGlobalIdx_2D_1Dv, _Z18getGlobalIdx_2D_2Dv, _Z18getGlobalIdx_2D_3Dv, _Z18getGlobalIdx_3D_1Dv, _Z18getGlobalIdx_3D_2Dv, _Z18getGlobalIdx_3D_3Dv};
.global .align 1 .b8 $str[8] = {105, 100, 58, 32, 37, 100, 10};

.func  (.param .b32 func_retval0) _Z18getGlobalIdx_1D_1Dv()
{
	.reg .b32 	%r<5>;

	mov.u32 	%r1, %ctaid.x;
	mov.u32 	%r2, %ntid.x;
	mov.u32 	%r3, %tid.x;
	mad.lo.s32 	%r4, %r1, %r2, %r3;
	st.param.b32 	[func_retval0], %r4;
	ret;

}
.func  (.param .b32 func_retval0) _Z18getGlobalIdx_1D_2Dv()
{
	.reg .b32 	%r<8>;

	mov.u32 	%r1, %ctaid.x;
	mov.u32 	%r2, %ntid.x;
	mov.u32 	%r3, %ntid.y;
	mov.u32 	%r4, %tid.y;
	mov.u32 	%r5, %tid.x;
	mad.lo.s32 	%r6, %r3, %r1, %r4;
	mad.lo.s32 	%r7, %r6, %r2, %r5;
	st.param.b32 	[func_retval0], %r7;
	ret;

}
.func  (.param .b32 func_retval0) _Z18getGlobalIdx_1D_3Dv()
{
	.reg .b32 	%r<11>;

	mov.u32 	%r1, %ctaid.x;
	mov.u32 	%r2, %ntid.x;
	mov.u32 	%r3, %ntid.y;
	mov.u32 	%r4, %ntid.z;
	mov.u32 	%r5, %tid.z;
	mov.u32 	%r6, %tid.y;
	mov.u32 	%r7, %tid.x;
	mad.lo.s32 	%r8, %r4, %r1, %r5;
	mad.lo.s32 	%r9, %r8, %r3, %r6;
	mad.lo.s32 	%r10, %r9, %r2, %r7;
	st.param.b32 	[func_retval0], %r10;
	ret;

}
.func  (.param .b32 func_retval0) _Z18getGlobalIdx_2D_1Dv()
{
	.reg .b32 	%r<8>;

	mov.u32 	%r1, %ctaid.y;
	mov.u32 	%r2, %nctaid.x;
	mov.u32 	%r3, %ctaid.x;
	mad.lo.s32 	%r4, %r1, %r2, %r3;
	mov.u32 	%r5, %ntid.x;
	mov.u32 	%r6, %tid.x;
	mad.lo.s32 	%r7, %r4, %r5, %r6;
	st.param.b32 	[func_retval0], %r7;
	ret;

}
.func  (.param .b32 func_retval0) _Z18getGlobalIdx_2D_2Dv()
{
	.reg .b32 	%r<11>;

	mov.u32 	%r1, %ctaid.x;
	mov.u32 	%r2, %ctaid.y;
	mov.u32 	%r3, %nctaid.x;
	mad.lo.s32 	%r4, %r2, %r3, %r1;
	mov.u32 	%r5, %ntid.x;
	mov.u32 	%r6, %ntid.y;
	mov.u32 	%r7, %tid.y;
	mov.u32 	%r8, %tid.x;
	mad.lo.s32 	%r9, %r4, %r6, %r7;
	mad.lo.s32 	%r10, %r9, %r5, %r8;
	st.param.b32 	[func_retval0], %r10;
	ret;

}
.func  (.param .b32 func_retval0) _Z18getGlobalIdx_2D_3Dv()
{
	.reg .b32 	%r<14>;

	mov.u32 	%r1, %ctaid.x;
	mov.u32 	%r2, %ctaid.y;
	mov.u32 	%r3, %nctaid.x;
	mad.lo.s32 	%r4, %r2, %r3, %r1;
	mov.u32 	%r5, %ntid.x;
	mov.u32 	%r6, %ntid.y;
	mov.u32 	%r7, %ntid.z;
	mov.u32 	%r8, %tid.z;
	mov.u32 	%r9, %tid.y;
	mov.u32 	%r10, %tid.x;
	mad.lo.s32 	%r11, %r4, %r7, %r8;
	mad.lo.s32 	%r12, %r11, %r6, %r9;
	mad.lo.s32 	%r13, %r12, %r5, %r10;
	st.param.b32 	[func_retval0], %r13;
	ret;

}
.func  (.param .b32 func_retval0) _Z18getGlobalIdx_3D_1Dv()
{
	.reg .b32 	%r<11>;

	mov.u32 	%r1, %ctaid.x;
	mov.u32 	%r2, %ctaid.y;
	mov.u32 	%r3, %nctaid.x;
	mov.u32 	%r4, %nctaid.y;
	mov.u32 	%r5, %ctaid.z;
	mad.lo.s32 	%r6, %r5, %r4, %r2;
	mad.lo.s32 	%r7, %r6, %r3, %r1;
	mov.u32 	%r8, %ntid.x;
	mov.u32 	%r9, %tid.x;
	mad.lo.s32 	%r10, %r7, %r8, %r9;
	st.param.b32 	[func_retval0], %r10;
	ret;

}
.func  (.param .b32 func_retval0) _Z18getGlobalIdx_3D_2Dv()
{
	.reg .b32 	%r<14>;

	mov.u32 	%r1, %ctaid.x;
	mov.u32 	%r2, %ctaid.y;
	mov.u32 	%r3, %nctaid.x;
	mov.u32 	%r4, %nctaid.y;
	mov.u32 	%r5, %ctaid.z;
	mad.lo.s32 	%r6, %r5, %r4, %r2;
	mad.lo.s32 	%r7, %r6, %r3, %r1;
	mov.u32 	%r8, %ntid.x;
	mov.u32 	%r9, %ntid.y;
	mov.u32 	%r10, %tid.y;
	mov.u32 	%r11, %tid.x;
	mad.lo.s32 	%r12, %r7, %r9, %r10;
	mad.lo.s32 	%r13, %r12, %r8, %r11;
	st.param.b32 	[func_retval0], %r13;
	ret;

}
.func  (.param .b32 func_retval0) _Z18getGlobalIdx_3D_3Dv()
{
	.reg .b32 	%r<17>;

	mov.u32 	%r1, %ctaid.x;
	mov.u32 	%r2, %ctaid.y;
	mov.u32 	%r3, %nctaid.x;
	mov.u32 	%r4, %nctaid.y;
	mov.u32 	%r5, %ctaid.z;
	mad.lo.s32 	%r6, %r5, %r4, %r2;
	mad.lo.s32 	%r7, %r6, %r3, %r1;
	mov.u32 	%r8, %ntid.x;
	mov.u32 	%r9, %ntid.y;
	mov.u32 	%r10, %ntid.z;
	mov.u32 	%r11, %tid.z;
	mov.u32 	%r12, %tid.y;
	mov.u32 	%r13, %tid.x;
	mad.lo.s32 	%r14, %r7, %r10, %r11;
	mad.lo.s32 	%r15, %r14, %r9, %r12;
	mad.lo.s32 	%r16, %r15, %r8, %r13;
	st.param.b32 	[func_retval0], %r16;
	ret;

}
	// .globl	_Z6vecAddPfS_S_ii
.visible .entry _Z6vecAddPfS_S_ii(
	.param .u64 .ptr .align 1 _Z6vecAddPfS_S_ii_param_0,
	.param .u64 .ptr .align 1 _Z6vecAddPfS_S_ii_param_1,
	.param .u64 .ptr .align 1 _Z6vecAddPfS_S_ii_param_2,
	.param .u32 _Z6vecAddPfS_S_ii_param_3,
	.param .u32 _Z6vecAddPfS_S_ii_param_4
)
{
	.local .align 8 .b8 	__local_depot9[8];
	.reg .b64 	%SP;
	.reg .b64 	%SPL;
	.reg .pred 	%p<2>;
	.reg .b32 	%r<7>;
	.reg .b32 	%f<4>;
	.reg .b64 	%rd<19>;

	mov.u64 	%SPL, __local_depot9;
	cvta.local.u64 	%SP, %SPL;
	ld.param.u64 	%rd1, [_Z6vecAddPfS_S_ii_param_0];
	ld.param.u64 	%rd2, [_Z6vecAddPfS_S_ii_param_1];
	ld.param.u64 	%rd3, [_Z6vecAddPfS_S_ii_param_2];
	ld.param.u32 	%r2, [_Z6vecAddPfS_S_ii_param_3];
	ld.param.u32 	%r3, [_Z6vecAddPfS_S_ii_param_4];
	add.u64 	%rd4, %SP, 0;
	add.u64 	%rd5, %SPL, 0;
	mul.wide.s32 	%rd6, %r3, 8;
	mov.u64 	%rd7, getGlobalIdFunc;
	add.s64 	%rd8, %rd7, %rd6;
	ld.global.u64 	%rd9, [%rd8];
	{ // callseq 0, 0
	.param .b32 retval0;
	prototype_0 : .callprototype (.param .b32 _) _ ();
	call (retval0), 
	%rd9, 
	(
	)
	, prototype_0;
	ld.param.b32 	%r4, [retval0];
	} // callseq 0
	st.local.u32 	[%rd5], %r4;
	mov.u64 	%rd10, $str;
	cvta.global.u64 	%rd11, %rd10;
	{ // callseq 1, 0
	.param .b64 param0;
	st.param.b64 	[param0], %rd11;
	.param .b64 param1;
	st.param.b64 	[param1], %rd4;
	.param .b32 retval0;
	call.uni (retval0), 
	vprintf, 
	(
	param0, 
	param1
	);
	ld.param.b32 	%r5, [retval0];
	} // callseq 1
	setp.ge.s32 	%p1, %r4, %r2;
	@%p1 bra 	$L__BB9_2;
	cvta.to.global.u64 	%rd12, %rd1;
	cvta.to.global.u64 	%rd13, %rd2;
	cvta.to.global.u64 	%rd14, %rd3;
	mul.wide.s32 	%rd15, %r4, 4;
	add.s64 	%rd16, %rd12, %rd15;
	ld.global.f32 	%f1, [%rd16];
	add.s64 	%rd17, %rd13, %rd15;
	ld.global.f32 	%f2, [%rd17];
	add.f32 	%f3, %f1, %f2;
	add.s64 	%rd18, %rd14, %rd15;
	st.global.f32 	[%rd18], %f3;
$L__BB9_2:
	ret;

}


// ===== COMPILED SASS (sm_100) =====

	.target	sm_100

	.elftype	@"ET_EXEC"


//--------------------- .note.nv.tkinfo           --------------------------
	.section	.note.nv.tkinfo,"",@"SHT_NOTE"
	.sectionflags	@"SHF_NOTE_NV_TKINFO"
	.tkinfo
        /*0018*/ 	.word	0x00000002
        /*0030*/ 	.string	""
        /*0030*/ 	.string	"ptxas"
        /*0030*/ 	.string	"Cuda compilation tools, release 13.0, V13.0.88"
        /*0030*/ 	.string	"Build cuda_13.0.r13.0/compiler.36424714_0"
        /*0030*/ 	.string	"-arch sm_100 -m 64 "



//--------------------- .note.nv.cuinfo           --------------------------
	.section	.note.nv.cuinfo,"",@"SHT_NOTE"
	.sectionflags	@"SHF_NOTE_NV_CUINFO"
        /*0018*/ 	.short	0x0002
        /*001a*/ 	.short	0x0064
        /*001c*/ 	.short	0x0082
	.zero		2


//--------------------- .nv.info                  --------------------------
	.section	.nv.info,"",@"SHT_CUDA_INFO"
	.align	4


	//----- nvinfo : EIATTR_REGCOUNT
	.align		4
        /*0000*/ 	.byte	0x04, 0x2f
        /*0002*/ 	.short	(.L_3 - .L_2)
	.align		4
.L_2:
        /*0004*/ 	.word	index@(_Z6vecAddPfS_S_ii)
        /*0008*/ 	.word	0x00000018


	//----- nvinfo : EIATTR_FRAME_SIZE
	.align		4
.L_3:
        /*000c*/ 	.byte	0x04, 0x11
        /*000e*/ 	.short	(.L_5 - .L_4)
	.align		4
.L_4:
        /*0010*/ 	.word	index@($_Z6vecAddPfS_S_ii$_Z18getGlobalIdx_3D_3Dv)
        /*0014*/ 	.word	0x00000008


	//----- nvinfo : EIATTR_FRAME_SIZE
	.align		4
.L_5:
        /*0018*/ 	.byte	0x04, 0x11
        /*001a*/ 	.short	(.L_7 - .L_6)
	.align		4
.L_6:
        /*001c*/ 	.word	index@($_Z6vecAddPfS_S_ii$_Z18getGlobalIdx_3D_2Dv)
        /*0020*/ 	.word	0x00000008


	//----- nvinfo : EIATTR_FRAME_SIZE
	.align		4
.L_7:
        /*0024*/ 	.byte	0x04, 0x11
        /*0026*/ 	.short	(.L_9 - .L_8)
	.align		4
.L_8:
        /*0028*/ 	.word	index@($_Z6vecAddPfS_S_ii$_Z18getGlobalIdx_3D_1Dv)
        /*002c*/ 	.word	0x00000008


	//----- nvinfo : EIATTR_FRAME_SIZE
	.align		4
.L_9:
        /*0030*/ 	.byte	0x04, 0x11
        /*0032*/ 	.short	(.L_11 - .L_10)
	.align		4
.L_10:
        /*0034*/ 	.word	index@($_Z6vecAddPfS_S_ii$_Z18getGlobalIdx_2D_3Dv)
        /*0038*/ 	.word	0x00000008


	//----- nvinfo : EIATTR_FRAME_SIZE
	.align		4
.L_11:
        /*003c*/ 	.byte	0x04, 0x11
        /*003e*/ 	.short	(.L_13 - .L_12)
	.align		4
.L_12:
        /*0040*/ 	.word	index@($_Z6vecAddPfS_S_ii$_Z18getGlobalIdx_2D_2Dv)
        /*0044*/ 	.word	0x00000008


	//----- nvinfo : EIATTR_FRAME_SIZE
	.align		4
.L_13:
        /*0048*/ 	.byte	0x04, 0x11
        /*004a*/ 	.short	(.L_15 - .L_14)
	.align		4
.L_14:
        /*004c*/ 	.word	index@($_Z6vecAddPfS_S_ii$_Z18getGlobalIdx_2D_1Dv)
        /*0050*/ 	.word	0x00000008


	//----- nvinfo : EIATTR_FRAME_SIZE
	.align		4
.L_15:
        /*0054*/ 	.byte	0x04, 0x11
        /*0056*/ 	.short	(.L_17 - .L_16)
	.align		4
.L_16:
        /*0058*/ 	.word	index@($_Z6vecAddPfS_S_ii$_Z18getGlobalIdx_1D_3Dv)
        /*005c*/ 	.word	0x00000008


	//----- nvinfo : EIATTR_FRAME_SIZE
	.align		4
.L_17:
        /*0060*/ 	.byte	0x04, 0x11
        /*0062*/ 	.short	(.L_19 - .L_18)
	.align		4
.L_18:
        /*0064*/ 	.word	index@($_Z6vecAddPfS_S_ii$_Z18getGlobalIdx_1D_2Dv)
        /*0068*/ 	.word	0x00000008


	//----- nvinfo : EIATTR_FRAME_SIZE
	.align		4
.L_19:
        /*006c*/ 	.byte	0x04, 0x11
        /*006e*/ 	.short	(.L_21 - .L_20)
	.align		4
.L_20:
        /*0070*/ 	.word	index@($_Z6vecAddPfS_S_ii$_Z18getGlobalIdx_1D_1Dv)
        /*0074*/ 	.word	0x00000008


	//----- nvinfo : EIATTR_FRAME_SIZE
	.align		4
.L_21:
        /*0078*/ 	.byte	0x04, 0x11
        /*007a*/ 	.short	(.L_23 - .L_22)
	.align		4
.L_22:
        /*007c*/ 	.word	index@(_Z6vecAddPfS_S_ii)
        /*0080*/ 	.word	0x00000008


	//----- nvinfo : EIATTR_MIN_STACK_SIZE
	.align		4
.L_23:
        /*0084*/ 	.byte	0x04, 0x12
        /*0086*/ 	.short	(.L_25 - .L_24)
	.align		4
.L_24:
        /*0088*/ 	.word	index@(_Z6vecAddPfS_S_ii)
        /*008c*/ 	.word	0x00000008
.L_25:


//--------------------- .nv.compat                --------------------------
	.section	.nv.compat,"",@"SHT_CUDA_COMPAT_INFO"
	.align	4
        /*0000*/ 	.byte	0x02, 0x09, 0x00, 0x00, 0x02, 0x02, 0x01, 0x00, 0x02, 0x05, 0x05, 0x00, 0x03, 0x07, 0x01, 0x01
        /*0010*/ 	.byte	0x02, 0x03, 0x00, 0x00, 0x02, 0x06, 0x01, 0x00, 0x04, 0x0b, 0x08, 0x00, 0x09, 0x00, 0x00, 0x00
        /*0020*/ 	.byte	0x00, 0x00, 0x00, 0x00


//--------------------- .nv.info._Z6vecAddPfS_S_ii --------------------------
	.section	.nv.info._Z6vecAddPfS_S_ii,"",@"SHT_CUDA_INFO"
	.sectionflags	@""
	.align	4


	//----- nvinfo : EIATTR_CUDA_API_VERSION
	.align		4
        /*0000*/ 	.byte	0x04, 0x37
        /*0002*/ 	.short	(.L_27 - .L_26)
.L_26:
        /*0004*/ 	.word	0x00000082


	//----- nvinfo : EIATTR_KPARAM_INFO
	.align		4
.L_27:
        /*0008*/ 	.byte	0x04, 0x17
        /*000a*/ 	.short	(.L_29 - .L_28)
.L_28:
        /*000c*/ 	.word	0x00000000
        /*0010*/ 	.short	0x0004
        /*0012*/ 	.short	0x001c
        /*0014*/ 	.byte	0x00, 0xf0, 0x11, 0x00


	//----- nvinfo : EIATTR_KPARAM_INFO
	.align		4
.L_29:
        /*0018*/ 	.byte	0x04, 0x17
        /*001a*/ 	.short	(.L_31 - .L_30)
.L_30:
        /*001c*/ 	.word	0x00000000
        /*0020*/ 	.short	0x0003
        /*0022*/ 	.short	0x0018
        /*0024*/ 	.byte	0x00, 0xf0, 0x11, 0x00


	//----- nvinfo : EIATTR_KPARAM_INFO
	.align		4
.L_31:
        /*0028*/ 	.byte	0x04, 0x17
        /*002a*/ 	.short	(.L_33 - .L_32)
.L_32:
        /*002c*/ 	.word	0x00000000
        /*0030*/ 	.short	0x0002
        /*0032*/ 	.short	0x0010
        /*0034*/ 	.byte	0x00, 0xf5, 0x21, 0x00


	//----- nvinfo : EIATTR_KPARAM_INFO
	.align		4
.L_33:
        /*0038*/ 	.byte	0x04, 0x17
        /*003a*/ 	.short	(.L_35 - .L_34)
.L_34:
        /*003c*/ 	.word	0x00000000
        /*0040*/ 	.short	0x0001
        /*0042*/ 	.short	0x0008
        /*0044*/ 	.byte	0x00, 0xf5, 0x21, 0x00


	//----- nvinfo : EIATTR_KPARAM_INFO
	.align		4
.L_35:
        /*0048*/ 	.byte	0x04, 0x17
        /*004a*/ 	.short	(.L_37 - .L_36)
.L_36:
        /*004c*/ 	.word	0x00000000
        /*0050*/ 	.short	0x0000
        /*0052*/ 	.short	0x0000
        /*0054*/ 	.byte	0x00, 0xf5, 0x21, 0x00


	//----- nvinfo : EIATTR_SPARSE_MMA_MASK
	.align		4
.L_37:
        /*0058*/ 	.byte	0x03, 0x50
        /*005a*/ 	.short	0x0000


	//----- nvinfo : EIATTR_MAXREG_COUNT
	.align		4
        /*005c*/ 	.byte	0x03, 0x1b
        /*005e*/ 	.short	0x00ff


	//----- nvinfo : EIATTR_EXTERNS
	.align		4
        /*0060*/ 	.byte	0x04, 0x0f
        /*0062*/ 	.short	(.L_39 - .L_38)


	//   ....[0]....
	.align		4
.L_38:
        /*0064*/ 	.word	index@(vprintf)


	//----- nvinfo : EIATTR_MERCURY_ISA_VERSION
	.align		4
.L_39:
        /*0068*/ 	.byte	0x03, 0x5f
        /*006a*/ 	.short	0x0101


	//----- nvinfo : EIATTR_VRC_CTA_INIT_COUNT
	.align		4
        /*006c*/ 	.byte	0x02, 0x4a
	.zero		1
	.zero		1


	//----- nvinfo : EIATTR_SYSCALL_OFFSETS
	.align		4
        /*0070*/ 	.byte	0x04, 0x46
        /*0072*/ 	.short	(.L_41 - .L_40)


	//   ....[0]....
.L_40:
        /*0074*/ 	.word	0x00000180


	//----- nvinfo : EIATTR_EXIT_INSTR_OFFSETS
	.align		4
.L_41:
        /*0078*/ 	.byte	0x04, 0x1c
        /*007a*/ 	.short	(.L_43 - .L_42)


	//   ....[0]....
.L_42:
        /*007c*/ 	.word	0x000001b0


	//   ....[1]....
        /*0080*/ 	.word	0x00000260


	//----- nvinfo : EIATTR_CRS_STACK_SIZE
	.align		4
.L_43:
        /*0084*/ 	.byte	0x04, 0x1e
        /*0086*/ 	.short	(.L_45 - .L_44)
.L_44:
        /*0088*/ 	.word	0x00000000


	//----- nvinfo : EIATTR_CBANK_PARAM_SIZE
	.align		4
.L_45:
        /*008c*/ 	.byte	0x03, 0x19
        /*008e*/ 	.short	0x0020


	//----- nvinfo : EIATTR_PARAM_CBANK
	.align		4
        /*0090*/ 	.byte	0x04, 0x0a
        /*0092*/ 	.short	(.L_47 - .L_46)
	.align		4
.L_46:
        /*0094*/ 	.word	index@(.nv.constant0._Z6vecAddPfS_S_ii)
        /*0098*/ 	.short	0x0380
        /*009a*/ 	.short	0x0020


	//----- nvinfo : EIATTR_SW_WAR
	.align		4
.L_47:
        /*009c*/ 	.byte	0x04, 0x36
        /*009e*/ 	.short	(.L_49 - .L_48)
.L_48:
        /*00a0*/ 	.word	0x00000008
.L_49:


//--------------------- .nv.callgraph             --------------------------
	.section	.nv.callgraph,"",@"SHT_CUDA_CALLGRAPH"
	.align	4
	.sectionentsize	8
	.align		4
        /*0000*/ 	.word	0x00000000
	.align		4
        /*0004*/ 	.word	0xffffffff
	.align		4
        /*0008*/ 	.word	index@(_Z6vecAddPfS_S_ii)
	.align		4
        /*000c*/ 	.word	index@(vprintf)
	.align		4
        /*0010*/ 	.word	0x00000000
	.align		4
        /*0014*/ 	.word	0xfffffffe
	.align		4
        /*0018*/ 	.word	0x00000000
	.align		4
        /*001c*/ 	.word	0xfffffffd
	.align		4
        /*0020*/ 	.word	0x00000000
	.align		4
        /*0024*/ 	.word	0xfffffffc


//--------------------- .nv.constant4             --------------------------
	.section	.nv.constant4,"a",@progbits
	.align	8
	.align		8
.nv.constant4:
        /*0000*/ 	.dword	vprintf
	.align		8
        /*0008*/ 	.dword	getGlobalIdFunc
	.align		8
        /*0010*/ 	.dword	$str


//--------------------- .text._Z6vecAddPfS_S_ii   --------------------------
	.section	.text._Z6vecAddPfS_S_ii,"ax",@progbits
	.align	128
        .global         _Z6vecAddPfS_S_ii
        .type           _Z6vecAddPfS_S_ii,@function
        .size           _Z6vecAddPfS_S_ii,(.L_x_10 - _Z6vecAddPfS_S_ii)
        .other          _Z6vecAddPfS_S_ii,@"STO_CUDA_ENTRY STV_DEFAULT"
_Z6vecAddPfS_S_ii:
.text._Z6vecAddPfS_S_ii:
[----:B------:R-:W0:Y:S08]  /*0000*/  LDC R1, c[0x0][0x37c] ;  /* 0x0000df00ff017b82 */ /* 0x000e300000000800 */
[----:B------:R-:W1:Y:S01]  /*0010*/  LDC R3, c[0x0][0x39c] ;  /* 0x0000e700ff037b82 */ /* 0x000e620000000800 */
[----:B------:R-:W2:Y:S01]  /*0020*/  LDCU.64 UR36, c[0x0][0x358] ;  /* 0x00006b00ff2477ac */ /* 0x000ea20008000a00 */
[----:B0-----:R-:W-:-:S06]  /*0030*/  IADD3 R1, PT, PT, R1, -0x8, RZ ;  /* 0xfffffff801017810 */ /* 0x001fcc0007ffe0ff */
[----:B------:R-:W1:Y:S02]  /*0040*/  LDC.64 R4, c[0x4][0x8] ;  /* 0x01000200ff047b82 */ /* 0x000e640000000a00 */
[----:B-1----:R-:W-:-:S06]  /*0050*/  IMAD.WIDE R4, R3, 0x8, R4 ;  /* 0x0000000803047825 */ /* 0x002fcc00078e0204 */
[----:B--2---:R-:W5:Y:S01]  /*0060*/  LDG.E.64 R4, desc[UR36][R4.64] ;  /* 0x0000002404047981 */ /* 0x004f62000c1e1b00 */
[----:B------:R-:W0:Y:S01]  /*0070*/  LDCU UR4, c[0x0][0x2f8] ;  /* 0x00005f00ff0477ac */ /* 0x000e220008000800 */
[----:B------:R-:W-:Y:S01]  /*0080*/  HFMA2 R21, -RZ, RZ, 0, 0 ;  /* 0x00000000ff157431 */ /* 0x000fe200000001ff */
[----:B------:R-:W-:Y:S01]  /*0090*/  MOV R20, 0xe0 ;  /* 0x000000e000147802 */ /* 0x000fe20000000f00 */
[----:B------:R-:W1:Y:S01]  /*00a0*/  LDCU UR5, c[0x0][0x2fc] ;  /* 0x00005f80ff0577ac */ /* 0x000e620008000800 */
[----:B0-----:R-:W-:-:S04]  /*00b0*/  IADD3 R16, P0, PT, R1, UR4, RZ ;  /* 0x0000000401107c10 */ /* 0x001fc8000ff1e0ff */
[----:B-1----:R-:W-:-:S09]  /*00c0*/  IADD3.X R2, PT, PT, RZ, UR5, RZ, P0, !PT ;  /* 0x00000005ff027c10 */ /* 0x002fd200087fe4ff */
[----:B-----5:R-:W-:Y:S05]  /*00d0*/  CALL.REL.NOINC R4 `(_Z6vecAddPfS_S_ii) ;  /* 0xfffffffc04c87344 */ /* 0x020fea0003c3ffff */
[----:B------:R-:W-:Y:S01]  /*00e0*/  MOV R0, 0x0 ;  /* 0x0000000000007802 */ /* 0x000fe20000000f00 */
[----:B------:R-:W0:Y:S01]  /*00f0*/  LDCU.64 UR4, c[0x4][0x10] ;  /* 0x01000200ff0477ac */ /* 0x000e220008000a00 */
[----:B------:R0:W-:Y:S01]  /*0100*/  STL [R1], R4 ;  /* 0x0000000401007387 */ /* 0x0001e20000100800 */
[----:B------:R-:W-:Y:S01]  /*0110*/  MOV R17, R4 ;  /* 0x0000000400117202 */ /* 0x000fe20000000f00 */
[----:B------:R1:W2:Y:S01]  /*0120*/  LDC.64 R8, c[0x4][R0] ;  /* 0x0100000000087b82 */ /* 0x0002a20000000a00 */
[----:B------:R-:W-:Y:S02]  /*0130*/  MOV R6, R16 ;  /* 0x0000001000067202 */ /* 0x000fe40000000f00 */
[----:B------:R-:W-:Y:S02]  /*0140*/  MOV R7, R2 ;  /* 0x0000000200077202 */ /* 0x000fe40000000f00 */
[----:B0-----:R-:W-:Y:S02]  /*0150*/  MOV R4, UR4 ;  /* 0x0000000400047c02 */ /* 0x001fe40008000f00 */
[----:B-1----:R-:W-:-:S07]  /*0160*/  MOV R5, UR5 ;  /* 0x0000000500057c02 */ /* 0x002fce0008000f00 */
[----:B------:R-:W-:-:S07]  /*0170*/  LEPC R20, `(.L_x_0) ;  /* 0x000000001014794e */ /* 0x000fce0000000000 */
[----:B--2---:R-:W-:Y:S05]  /*0180*/  CALL.ABS.NOINC R8 ;  /* 0x0000000008007343 */ /* 0x004fea0003c00000 */
.L_x_0:
[----:B------:R-:W0:Y:S02]  /*0190*/  LDCU UR4, c[0x0][0x398] ;  /* 0x00007300ff0477ac */ /* 0x000e240008000800 */
[----:B0-----:R-:W-:-:S13]  /*01a0*/  ISETP.GE.AND P0, PT, R17, UR4, PT ;  /* 0x0000000411007c0c */ /* 0x001fda000bf06270 */
[----:B------:R-:W-:Y:S05]  /*01b0*/  @P0 EXIT ;  /* 0x000000000000094d */ /* 0x000fea0003800000 */
[----:B------:R-:W0:Y:S08]  /*01c0*/  LDC.64 R2, c[0x0][0x380] ;  /* 0x0000e000ff027b82 */ /* 0x000e300000000a00 */
[----:B------:R-:W1:Y:S08]  /*01d0*/  LDC.64 R4, c[0x0][0x388] ;  /* 0x0000e200ff047b82 */ /* 0x000e700000000a00 */
[----:B------:R-:W2:Y:S01]  /*01e0*/  LDC.64 R6, c[0x0][0x390] ;  /* 0x0000e400ff067b82 */ /* 0x000ea20000000a00 */
[----:B0-----:R-:W-:-:S06]  /*01f0*/  IMAD.WIDE R2, R17, 0x4, R2 ;  /* 0x0000000411027825 */ /* 0x001fcc00078e0202 */
[----:B------:R-:W3:Y:S01]  /*0200*/  LDG.E R2, desc[UR36][R2.64] ;  /* 0x0000002402027981 */ /* 0x000ee2000c1e1900 */
[----:B-1----:R-:W-:-:S06]  /*0210*/  IMAD.WIDE R4, R17, 0x4, R4 ;  /* 0x0000000411047825 */ /* 0x002fcc00078e0204 */
[----:B------:R-:W3:Y:S01]  /*0220*/  LDG.E R5, desc[UR36][R4.64] ;  /* 0x0000002404057981 */ /* 0x000ee2000c1e1900 */
[----:B--2---:R-:W-:-:S04]  /*0230*/  IMAD.WIDE R6, R17, 0x4, R6 ;  /* 0x0000000411067825 */ /* 0x004fc800078e0206 */
[----:B---3--:R-:W-:-:S05]  /*0240*/  FADD R9, R2, R5 ;  /* 0x0000000502097221 */ /* 0x008fca0000000000 */
[----:B------:R-:W-:Y:S01]  /*0250*/  STG.E desc[UR36][R6.64], R9 ;  /* 0x0000000906007986 */ /* 0x000fe2000c101924 */
[----:B------:R-:W-:Y:S05]  /*0260*/  EXIT ;  /* 0x000000000000794d */ /* 0x000fea0003800000 */
        .type           $_Z6vecAddPfS_S_ii$_Z18getGlobalIdx_1D_1Dv,@function
        .size           $_Z6vecAddPfS_S_ii$_Z18getGlobalIdx_1D_1Dv,($_Z6vecAddPfS_S_ii$_Z18getGlobalIdx_1D_2Dv - $_Z6vecAddPfS_S_ii$_Z18getGlobalIdx_1D_1Dv)
$_Z6vecAddPfS_S_ii$_Z18getGlobalIdx_1D_1Dv:
[----:B------:R-:W0:Y:S01]  /*0270*/  S2R R3, SR_TID.X ;  /* 0x0000000000037919 */ /* 0x000e220000002100 */
[----:B------:R-:W0:Y:S08]  /*0280*/  S2UR UR4, SR_CTAID.X ;  /* 0x00000000000479c3 */ /* 0x000e300000002500 */
[----:B------:R-:W0:Y:S02]  /*0290*/  LDC R4, c[0x0][0x360] ;  /* 0x0000d800ff047b82 */ /* 0x000e240000000800 */
[----:B0-----:R-:W-:Y:S01]  /*02a0*/  IMAD R4, R4, UR4, R3 ;  /* 0x0000000404047c24 */ /* 0x001fe2000f8e0203 */
[----:B------:R-:W-:Y:S06]  /*02b0*/  RET.REL.NODEC R20 `(_Z6vecAddPfS_S_ii) ;  /* 0xfffffffc14507950 */ /* 0x000fec0003c3ffff */
        .type           $_Z6vecAddPfS_S_ii$_Z18getGlobalIdx_1D_2Dv,@function
        .size           $_Z6vecAddPfS_S_ii$_Z18getGlobalIdx_1D_2Dv,($_Z6vecAddPfS_S_ii$_Z18getGlobalIdx_1D_3Dv - $_Z6vecAddPfS_S_ii$_Z18getGlobalIdx_1D_2Dv)
$_Z6vecAddPfS_S_ii$_Z18getGlobalIdx_1D_2Dv:
[----:B------:R-:W0:Y:S01]  /*02c0*/  S2R R5, SR_TID.Y ;  /* 0x0000000000057919 */ /* 0x000e220000002200 */
[----:B------:R-:W1:Y:S01]  /*02d0*/  LDCU UR5, c[0x0][0x360] ;  /* 0x00006c00ff0577ac */ /* 0x000e620008000800 */
[----:B------:R-:W0:Y:S01]  /*02e0*/  S2UR UR4, SR_CTAID.X ;  /* 0x00000000000479c3 */ /* 0x000e220000002500 */
[----:B------:R-:W1:Y:S07]  /*02f0*/  S2R R3, SR_TID.X ;  /* 0x0000000000037919 */ /* 0x000e6e0000002100 */
[----:B------:R-:W0:Y:S02]  /*0300*/  LDC R4, c[0x0][0x364] ;  /* 0x0000d900ff047b82 */ /* 0x000e240000000800 */
[----:B0-----:R-:W-:-:S04]  /*0310*/  IMAD R4, R4, UR4, R5 ;  /* 0x0000000404047c24 */ /* 0x001fc8000f8e0205 */
[----:B-1----:R-:W-:Y:S01]  /*0320*/  IMAD R4, R4, UR5, R3 ;  /* 0x0000000504047c24 */ /* 0x002fe2000f8e0203 */
[----:B------:R-:W-:Y:S06]  /*0330*/  RET.REL.NODEC R20 `(_Z6vecAddPfS_S_ii) ;  /* 0xfffffffc14307950 */ /* 0x000fec0003c3ffff */
        .type           $_Z6vecAddPfS_S_ii$_Z18getGlobalIdx_1D_3Dv,@function
        .size           $_Z6vecAddPfS_S_ii$_Z18getGlobalIdx_1D_3Dv,($_Z6vecAddPfS_S_ii$_Z18getGlobalIdx_2D_1Dv - $_Z6vecAddPfS_S_ii$_Z18getGlobalIdx_1D_3Dv)
$_Z6vecAddPfS_S_ii$_Z18getGlobalIdx_1D_3Dv:
[----:B------:R-:W0:Y:S01]  /*0340*/  S2R R5, SR_TID.Z ;  /* 0x0000000000057919 */ /* 0x000e220000002300 */
[----:B------:R-:W1:Y:S01]  /*0350*/  LDCU UR5, c[0x0][0x360] ;  /* 0x00006c00ff0577ac */ /* 0x000e620008000800 */
[----:B------:R-:W0:Y:S01]  /*0360*/  S2UR UR4, SR_CTAID.X ;  /* 0x00000000000479c3 */ /* 0x000e220000002500 */
[----:B------:R-:W2:Y:S01]  /*0370*/  S2R R7, SR_TID.Y ;  /* 0x0000000000077919 */ /* 0x000ea20000002200 */
[----:B------:R-:W2:Y:S01]  /*0380*/  LDCU UR6, c[0x0][0x364] ;  /* 0x00006c80ff0677ac */ /* 0x000ea20008000800 */
[----:B------:R-:W1:Y:S05]  /*0390*/  S2R R3, SR_TID.X ;  /* 0x0000000000037919 */ /* 0x000e6a0000002100 */
[----:B------:R-:W0:Y:S02]  /*03a0*/  LDC R4, c[0x0][0x368] ;  /* 0x0000da00ff047b82 */ /* 0x000e240000000800 */
[----:B0-----:R-:W-:-:S04]  /*03b0*/  IMAD R4, R4, UR4, R5 ;  /* 0x0000000404047c24 */ /* 0x001fc8000f8e0205 */
[----:B--2---:R-:W-:-:S04]  /*03c0*/  IMAD R4, R4, UR6, R7 ;  /* 0x0000000604047c24 */ /* 0x004fc8000f8e0207 */
[----:B-1----:R-:W-:Y:S01]  /*03d0*/  IMAD R4, R4, UR5, R3 ;  /* 0x0000000504047c24 */ /* 0x002fe2000f8e0203 */
[----:B------:R-:W-:Y:S06]  /*03e0*/  RET.REL.NODEC R20 `(_Z6vecAddPfS_S_ii) ;  /* 0xfffffffc14047950 */ /* 0x000fec0003c3ffff */
        .type           $_Z6vecAddPfS_S_ii$_Z18getGlobalIdx_2D_1Dv,@function
        .size           $_Z6vecAddPfS_S_ii$_Z18getGlobalIdx_2D_1Dv,($_Z6vecAddPfS_S_ii$_Z18getGlobalIdx_2D_2Dv - $_Z6vecAddPfS_S_ii$_Z18getGlobalIdx_2D_1Dv)
$_Z6vecAddPfS_S_ii$_Z18getGlobalIdx_2D_1Dv:
[----:B------:R-:W0:Y:S01]  /*03f0*/  S2R R3, SR_TID.X ;  /* 0x0000000000037919 */ /* 0x000e220000002100 */
[----:B------:R-:W-:Y:S01]  /*0400*/  S2UR UR4, SR_CTAID.Y ;  /* 0x00000000000479c3 */ /* 0x000fe20000002600 */
[----:B------:R-:W1:Y:S07]  /*0410*/  LDCU UR5, c[0x0][0x370] ;  /* 0x00006e00ff0577ac */ /* 0x000e6e0008000800 */
[----:B------:R-:W1:Y:S08]  /*0420*/  S2UR UR6, SR_CTAID.X ;  /* 0x00000000000679c3 */ /* 0x000e700000002500 */
[----:B------:R-:W0:Y:S01]  /*0430*/  LDC R4, c[0x0][0x360] ;  /* 0x0000d800ff047b82 */ /* 0x000e220000000800 */
[----:B-1----:R-:W-:-:S06]  /*0440*/  UIMAD UR4, UR4, UR5, UR6 ;  /* 0x00000005040472a4 */ /* 0x002fcc000f8e0206 */
[----:B0-----:R-:W-:Y:S01]  /*0450*/  IMAD R4, R4, UR4, R3 ;  /* 0x0000000404047c24 */ /* 0x001fe2000f8e0203 */
[----:B------:R-:W-:Y:S06]  /*0460*/  RET.REL.NODEC R20 `(_Z6vecAddPfS_S_ii) ;  /* 0xfffffff814e47950 */ /* 0x000fec0003c3ffff */
        .type           $_Z6vecAddPfS_S_ii$_Z18getGlobalIdx_2D_2Dv,@function
        .size           $_Z6vecAddPfS_S_ii$_Z18getGlobalIdx_2D_2Dv,($_Z6vecAddPfS_S_ii$_Z18getGlobalIdx_2D_3Dv - $_Z6vecAddPfS_S_ii$_Z18getGlobalIdx_2D_2Dv)
$_Z6vecAddPfS_S_ii$_Z18getGlobalIdx_2D_2Dv:
[----:B------:R-:W0:Y:S01]  /*0470*/  S2R R5, SR_TID.Y ;  /* 0x0000000000057919 */ /* 0x000e220000002200 */
[----:B------:R-:W-:Y:S01]  /*0480*/  S2UR UR4, SR_CTAID.X ;  /* 0x00000000000479c3 */ /* 0x000fe20000002500 */
[----:B------:R-:W1:Y:S01]  /*0490*/  LDCU UR6, c[0x0][0x370] ;  /* 0x00006e00ff0677ac */ /* 0x000e620008000800 */
[----:B------:R-:W2:Y:S01]  /*04a0*/  S2R R3, SR_TID.X ;  /* 0x0000000000037919 */ /* 0x000ea20000002100 */
[----:B------:R-:W2:Y:S05]  /*04b0*/  LDCU UR7, c[0x0][0x360] ;  /* 0x00006c00ff0777ac */ /* 0x000eaa0008000800 */
[----:B------:R-:W1:Y:S08]  /*04c0*/  S2UR UR5, SR_CTAID.Y ;  /* 0x00000000000579c3 */ /* 0x000e700000002600 */
[----:B------:R-:W0:Y:S01]  /*04d0*/  LDC R4, c[0x0][0x364] ;  /* 0x0000d900ff047b82 */ /* 0x000e220000000800 */
[----:B-1----:R-:W-:-:S06]  /*04e0*/  UIMAD UR4, UR5, UR6, UR4 ;  /* 0x00000006050472a4 */ /* 0x002fcc000f8e0204 */
[----:B0-----:R-:W-:-:S04]  /*04f0*/  IMAD R4, R4, UR4, R5 ;  /* 0x0000000404047c24 */ /* 0x001fc8000f8e0205 */
[----:B--2---:R-:W-:Y:S01]  /*0500*/  IMAD R4, R4, UR7, R3 ;  /* 0x0000000704047c24 */ /* 0x004fe2000f8e0203 */
[----:B------:R-:W-:Y:S06]  /*0510*/  RET.REL.NODEC R20 `(_Z6vecAddPfS_S_ii) ;  /* 0xfffffff814b87950 */ /* 0x000fec0003c3ffff */
        .type           $_Z6vecAddPfS_S_ii$_Z18getGlobalIdx_2D_3Dv,@function
        .size           $_Z6vecAddPfS_S_ii$_Z18getGlobalIdx_2D_3Dv,($_Z6vecAddPfS_S_ii$_Z18getGlobalIdx_3D_1Dv - $_Z6vecAddPfS_S_ii$_Z18getGlobalIdx_2D_3Dv)
$_Z6vecAddPfS_S_ii$_Z18getGlobalIdx_2D_3Dv:
[----:B------:R-:W0:Y:S01]  /*0520*/  S2R R5, SR_TID.Z ;  /* 0x0000000000057919 */ /* 0x000e220000002300 */
[----:B------:R-:W-:Y:S01]  /*0530*/  S2UR UR4, SR_CTAID.X ;  /* 0x00000000000479c3 */ /* 0x000fe20000002500 */
[----:B------:R-:W1:Y:S01]  /*0540*/  LDCU UR6, c[0x0][0x370] ;  /* 0x00006e00ff0677ac */ /* 0x000e620008000800 */
[----:B------:R-:W2:Y:S01]  /*0550*/  S2R R7, SR_TID.Y ;  /* 0x0000000000077919 */ /* 0x000ea20000002200 */
[----:B------:R-:W3:Y:S01]  /*0560*/  LDCU UR7, c[0x0][0x360] ;  /* 0x00006c00ff0777ac */ /* 0x000ee20008000800 */
[----:B------:R-:W3:Y:S04]  /*0570*/  S2R R3, SR_TID.X ;  /* 0x0000000000037919 */ /* 0x000ee80000002100 */
[----:B------:R-:W1:Y:S01]  /*0580*/  S2UR UR5, SR_CTAID.Y ;  /* 0x00000000000579c3 */ /* 0x000e620000002600 */
[----:B------:R-:W2:Y:S07]  /*0590*/  LDCU UR8, c[0x0][0x364] ;  /* 0x00006c80ff0877ac */ /* 0x000eae0008000800 */
[----:B------:R-:W0:Y:S01]  /*05a0*/  LDC R4, c[0x0][0x368] ;  /* 0x0000da00ff047b82 */ /* 0x000e220000000800 */
[----:B-1----:R-:W-:-:S06]  /*05b0*/  UIMAD UR4, UR5, UR6, UR4 ;  /* 0x00000006050472a4 */ /* 0x002fcc000f8e0204 */
[----:B0-----:R-:W-:-:S04]  /*05c0*/  IMAD R4, R4, UR4, R5 ;  /* 0x0000000404047c24 */ /* 0x001fc8000f8e0205 */
[----:B--2---:R-:W-:-:S04]  /*05d0*/  IMAD R4, R4, UR8, R7 ;  /* 0x0000000804047c24 */ /* 0x004fc8000f8e0207 */
[----:B---3--:R-:W-:Y:S01]  /*05e0*/  IMAD R4, R4, UR7, R3 ;  /* 0x0000000704047c24 */ /* 0x008fe2000f8e0203 */
[----:B------:R-:W-:Y:S06]  /*05f0*/  RET.REL.NODEC R20 `(_Z6vecAddPfS_S_ii) ;  /* 0xfffffff814807950 */ /* 0x000fec0003c3ffff */
        .type           $_Z6vecAddPfS_S_ii$_Z18getGlobalIdx_3D_1Dv,@function
        .size           $_Z6vecAddPfS_S_ii$_Z18getGlobalIdx_3D_1Dv,($_Z6vecAddPfS_S_ii$_Z18getGlobalIdx_3D_2Dv - $_Z6vecAddPfS_S_ii$_Z18getGlobalIdx_3D_1Dv)
$_Z6vecAddPfS_S_ii$_Z18getGlobalIdx_3D_1Dv:
[----:B------:R-:W-:Y:S01]  /*0600*/  S2UR UR4, SR_CTAID.Y ;  /* 0x00000000000479c3 */ /* 0x000fe20000002600 */
[----:B------:R-:W0:Y:S01]  /*0610*/  S2R R3, SR_TID.X ;  /* 0x0000000000037919 */ /* 0x000e220000002100 */
[----:B------:R-:W1:Y:S01]  /*0620*/  LDCU UR6, c[0x0][0x370] ;  /* 0x00006e00ff0677ac */ /* 0x000e620008000800 */
[----:B------:R-:W2:Y:S05]  /*0630*/  LDCU UR7, c[0x0][0x374] ;  /* 0x00006e80ff0777ac */ /* 0x000eaa0008000800 */
[----:B------:R-:W2:Y:S08]  /*0640*/  S2UR UR8, SR_CTAID.Z ;  /* 0x00000000000879c3 */ /* 0x000eb00000002700 */
[----:B------:R-:W1:Y:S08]  /*0650*/  S2UR UR5, SR_CTAID.X ;  /* 0x00000000000579c3 */ /* 0x000e700000002500 */
[----:B------:R-:W0:Y:S01]  /*0660*/  LDC R4, c[0x0][0x360] ;  /* 0x0000d800ff047b82 */ /* 0x000e220000000800 */
[----:B--2---:R-:W-:-:S04]  /*0670*/  UIMAD UR4, UR7, UR8, UR4 ;  /* 0x00000008070472a4 */ /* 0x004fc8000f8e0204 */
[----:B-1----:R-:W-:-:S06]  /*0680*/  UIMAD UR4, UR4, UR6, UR5 ;  /* 0x00000006040472a4 */ /* 0x002fcc000f8e0205 */
[----:B0-----:R-:W-:Y:S01]  /*0690*/  IMAD R4, R4, UR4, R3 ;  /* 0x0000000404047c24 */ /* 0x001fe2000f8e0203 */
[----:B------:R-:W-:Y:S06]  /*06a0*/  RET.REL.NODEC R20 `(_Z6vecAddPfS_S_ii) ;  /* 0xfffffff814547950 */ /* 0x000fec0003c3ffff */
        .type           $_Z6vecAddPfS_S_ii$_Z18getGlobalIdx_3D_2Dv,@function
        .size           $_Z6vecAddPfS_S_ii$_Z18getGlobalIdx_3D_2Dv,($_Z6vecAddPfS_S_ii$_Z18getGlobalIdx_3D_3Dv - $_Z6vecAddPfS_S_ii$_Z18getGlobalIdx_3D_2Dv)
$_Z6vecAddPfS_S_ii$_Z18getGlobalIdx_3D_2Dv:
[----:B------:R-:W-:Y:S01]  /*06b0*/  S2UR UR4, SR_CTAID.Y ;  /* 0x00000000000479c3 */ /* 0x000fe20000002600 */
[----:B------:R-:W0:Y:S01]  /*06c0*/  S2R R5, SR_TID.Y ;  /* 0x0000000000057919 */ /* 0x000e220000002200 */
[----:B------:R-:W1:Y:S01]  /*06d0*/  LDCU UR6, c[0x0][0x370] ;  /* 0x00006e00ff0677ac */ /* 0x000e620008000800 */
[----:B------:R-:W2:Y:S01]  /*06e0*/  S2R R3, SR_TID.X ;  /* 0x0000000000037919 */ /* 0x000ea20000002100 */
[----:B------:R-:W3:Y:S04]  /*06f0*/  LDCU UR7, c[0x0][0x374] ;  /* 0x00006e80ff0777ac */ /* 0x000ee80008000800 */
[----:B------:R-:W3:Y:S01]  /*0700*/  S2UR UR8, SR_CTAID.Z ;  /* 0x00000000000879c3 */ /* 0x000ee20000002700 */
[----:B------:R-:W2:Y:S07]  /*0710*/  LDCU UR9, c[0x0][0x360] ;  /* 0x00006c00ff0977ac */ /* 0x000eae0008000800 */
[----:B------:R-:W1:Y:S08]  /*0720*/  S2UR UR5, SR_CTAID.X ;  /* 0x00000000000579c3 */ /* 0x000e700000002500 */
[----:B------:R-:W0:Y:S01]  /*0730*/  LDC R4, c[0x0][0x364] ;  /* 0x0000d900ff047b82 */ /* 0x000e220000000800 */
[----:B---3--:R-:W-:-:S04]  /*0740*/  UIMAD UR4, UR7, UR8, UR4 ;  /* 0x00000008070472a4 */ /* 0x008fc8000f8e0204 */
[----:B-1----:R-:W-:-:S06]  /*0750*/  UIMAD UR4, UR4, UR6, UR5 ;  /* 0x00000006040472a4 */ /* 0x002fcc000f8e0205 */
[----:B0-----:R-:W-:-:S04]  /*0760*/  IMAD R4, R4, UR4, R5 ;  /* 0x0000000404047c24 */ /* 0x001fc8000f8e0205 */
[----:B--2---:R-:W-:Y:S01]  /*0770*/  IMAD R4, R4, UR9, R3 ;  /* 0x0000000904047c24 */ /* 0x004fe2000f8e0203 */
[----:B------:R-:W-:Y:S06]  /*0780*/  RET.REL.NODEC R20 `(_Z6vecAddPfS_S_ii) ;  /* 0xfffffff8141c7950 */ /* 0x000fec0003c3ffff */
        .type           $_Z6vecAddPfS_S_ii$_Z18getGlobalIdx_3D_3Dv,@function
        .size           $_Z6vecAddPfS_S_ii$_Z18getGlobalIdx_3D_3Dv,(.L_x_10 - $_Z6vecAddPfS_S_ii$_Z18getGlobalIdx_3D_3Dv)
$_Z6vecAddPfS_S_ii$_Z18getGlobalIdx_3D_3Dv:
[----:B------:R-:W-:Y:S01]  /*0790*/  S2UR UR4, SR_CTAID.Y ;  /* 0x00000000000479c3 */ /* 0x000fe20000002600 */
[----:B------:R-:W0:Y:S01]  /*07a0*/  S2R R5, SR_TID.Z ;  /* 0x0000000000057919 */ /* 0x000e220000002300 */
[----:B------:R-:W1:Y:S01]  /*07b0*/  LDCU UR6, c[0x0][0x370] ;  /* 0x00006e00ff0677ac */ /* 0x000e620008000800 */
[----:B------:R-:W2:Y:S01]  /*07c0*/  S2R R7, SR_TID.Y ;  /* 0x0000000000077919 */ /* 0x000ea20000002200 */
[----:B------:R-:W3:Y:S04]  /*07d0*/  LDCU UR7, c[0x0][0x374] ;  /* 0x00006e80ff0777ac */ /* 0x000ee80008000800 */
[----:B------:R-:W3:Y:S01]  /*07e0*/  S2UR UR8, SR_CTAID.Z ;  /* 0x00000000000879c3 */ /* 0x000ee20000002700 */
[----:B------:R-:W4:Y:S01]  /*07f0*/  S2R R3, SR_TID.X ;  /* 0x0000000000037919 */ /* 0x000f220000002100 */
[----:B------:R-:W4:Y:S01]  /*0800*/  LDCU UR9, c[0x0][0x360] ;  /* 0x00006c00ff0977ac */ /* 0x000f220008000800 */
[----:B------:R-:W2:Y:S05]  /*0810*/  LDCU UR10, c[0x0][0x364] ;  /* 0x00006c80ff0a77ac */ /* 0x000eaa0008000800 */
[----:B------:R-:W1:Y:S08]  /*0820*/  S2UR UR5, SR_CTAID.X ;  /* 0x00000000000579c3 */ /* 0x000e700000002500 */
[----:B------:R-:W0:Y:S01]  /*0830*/  LDC R4, c[0x0][0x368] ;  /* 0x0000da00ff047b82 */ /* 0x000e220000000800 */
[----:B---3--:R-:W-:-:S04]  /*0840*/  UIMAD UR4, UR7, UR8, UR4 ;  /* 0x00000008070472a4 */ /* 0x008fc8000f8e0204 */
[----:B-1----:R-:W-:-:S06]  /*0850*/  UIMAD UR4, UR4, UR6, UR5 ;  /* 0x00000006040472a4 */ /* 0x002fcc000f8e0205 */
[----:B0-----:R-:W-:-:S04]  /*0860*/  IMAD R4, R4, UR4, R5 ;  /* 0x0000000404047c24 */ /* 0x001fc8000f8e0205 */
[----:B--2---:R-:W-:-:S04]  /*0870*/  IMAD R4, R4, UR10, R7 ;  /* 0x0000000a04047c24 */ /* 0x004fc8000f8e0207 */
[----:B----4-:R-:W-:Y:S01]  /*0880*/  IMAD R4, R4, UR9, R3 ;  /* 0x0000000904047c24 */ /* 0x010fe2000f8e0203 */
[----:B------:R-:W-:Y:S06]  /*0890*/  RET.REL.NODEC R20 `(_Z6vecAddPfS_S_ii) ;  /* 0xfffffff414d87950 */ /* 0x000fec0003c3ffff */
.L_x_1:
[----:B------:R-:W-:-:S00]  /*08a0*/  BRA `(.L_x_1) ;  /* 0xfffffffc00fc7947 */ /* 0x000fc0000383ffff */
[----:B------:R-:W-:-:S00]  /*08b0*/  NOP ;  /* 0x0000000000007918 */ /* 0x000fc00000000000 */
        /* <DEDUP_REMOVED lines=12> */
.L_x_10:


//--------------------- .nv.global.init           --------------------------
	.section	.nv.global.init,"aw",@progbits
	.align	8
.nv.global.init:
	.type		getGlobalIdFunc,@object
	.size		getGlobalIdFunc,($str - getGlobalIdFunc)
getGlobalIdFunc:
        /*0000*/ 	.byte	0x70, 0x02, 0x00, 0x00, 0x00, 0x00, 0x00, 0x00, 0xc0, 0x02, 0x00, 0x00, 0x00, 0x00, 0x00, 0x00
        /*0010*/ 	.byte	0x40, 0x03, 0x00, 0x00, 0x00, 0x00, 0x00, 0x00, 0xf0, 0x03, 0x00, 0x00, 0x00, 0x00, 0x00, 0x00
        /*0020*/ 	.byte	0x70, 0x04, 0x00, 0x00, 0x00, 0x00, 0x00, 0x00, 0x20, 0x05, 0x00, 0x00, 0x00, 0x00, 0x00, 0x00
        /*0030*/ 	.byte	0x00, 0x06, 0x00, 0x00, 0x00, 0x00, 0x00, 0x00, 0xb0, 0x06, 0x00, 0x00, 0x00, 0x00, 0x00, 0x00
        /*0040*/ 	.byte	0x90, 0x07, 0x00, 0x00, 0x00, 0x00, 0x00, 0x00
	.type		$str,@object
	.size		$str,(.L_1 - $str)
$str:
        /*0048*/ 	.byte	0x69, 0x64, 0x3a, 0x20, 0x25, 0x64, 0x0a, 0x00
.L_1:


//--------------------- .nv.shared.reserved.0     --------------------------
	.section	.nv.shared.reserved.0,"aw",@nobits
	.weak		__nv_reservedSMEM_offset_0_alias
	.size		__nv_reservedSMEM_offset_0_alias, 0, 64
	.other		__nv_reservedSMEM_offset_0_alias,@"STO_CUDA_RESERVED_SHARED STV_DEFAULT"
__nv_reservedSMEM_offset_0_alias:
	.zero		0
	.zero		64


//--------------------- .nv.constant0._Z6vecAddPfS_S_ii --------------------------
	.section	.nv.constant0._Z6vecAddPfS_S_ii,"a",@progbits
	.sectionflags	@""
	.align	4
.nv.constant0._Z6vecAddPfS_S_ii:
	.zero		928


//--------------------- SYMBOLS --------------------------

	.type		.nv.reservedSmem.offset0,@object
	.size		.nv.reservedSmem.offset0,0x4
	.type		vprintf,@function
